//
// Generated by NVIDIA NVVM Compiler
//
// Compiler Build ID: CL-36424714
// Cuda compilation tools, release 13.0, V13.0.88
// Based on NVVM 20.0.0
//

.version 9.0
.target sm_100
.address_size 64

	// .globl	_Z6conv1dPfS_i
.const .align 4 .b8 mask[20];

.visible .entry _Z6conv1dPfS_i(
	.param .u64 .ptr .align 1 _Z6conv1dPfS_i_param_0,
	.param .u64 .ptr .align 1 _Z6conv1dPfS_i_param_1,
	.param .u32 _Z6conv1dPfS_i_param_2
)
{
	.reg .pred 	%p<15>;
	.reg .b32 	%r<10>;
	.reg .b32 	%f<27>;
	.reg .b64 	%rd<17>;

	ld.param.u64 	%rd3, [_Z6conv1dPfS_i_param_0];
	ld.param.u64 	%rd2, [_Z6conv1dPfS_i_param_1];
	ld.param.u32 	%r5, [_Z6conv1dPfS_i_param_2];
	cvta.to.global.u64 	%rd1, %rd3;
	mov.u32 	%r6, %ctaid.x;
	mov.u32 	%r7, %ntid.x;
	mov.u32 	%r8, %tid.x;
	mad.lo.s32 	%r1, %r6, %r7, %r8;
	setp.ge.s32 	%p1, %r1, %r5;
	@%p1 bra 	$L__BB0_12;
	add.s32 	%r2, %r1, -2;
	setp.lt.s32 	%p2, %r1, 2;
	setp.ge.s32 	%p3, %r2, %r5;
	mov.f32 	%f23, 0f00000000;
	or.pred  	%p4, %p2, %p3;
	@%p4 bra 	$L__BB0_3;
	mul.wide.u32 	%rd4, %r2, 4;
	add.s64 	%rd5, %rd1, %rd4;
	ld.global.f32 	%f12, [%rd5];
	ld.const.f32 	%f13, [mask+16];
	fma.rn.f32 	%f23, %f12, %f13, 0f00000000;
$L__BB0_3:
	setp.lt.s32 	%p5, %r1, 1;
	setp.gt.s32 	%p6, %r1, %r5;
	or.pred  	%p7, %p5, %p6;
	@%p7 bra 	$L__BB0_5;
	add.s32 	%r9, %r1, -1;
	mul.wide.u32 	%rd6, %r9, 4;
	add.s64 	%rd7, %rd1, %rd6;
	ld.global.f32 	%f14, [%rd7];
	ld.const.f32 	%f15, [mask+12];
	fma.rn.f32 	%f23, %f14, %f15, %f23;
$L__BB0_5:
	setp.lt.s32 	%p8, %r1, 0;
	@%p8 bra 	$L__BB0_7;
	mul.wide.u32 	%rd8, %r1, 4;
	add.s64 	%rd9, %rd1, %rd8;
	ld.global.f32 	%f16, [%rd9];
	ld.const.f32 	%f17, [mask+8];
	fma.rn.f32 	%f23, %f16, %f17, %f23;
$L__BB0_7:
	add.s32 	%r3, %r1, 1;
	setp.lt.s32 	%p9, %r1, -1;
	setp.ge.s32 	%p10, %r3, %r5;
	or.pred  	%p11, %p9, %p10;
	@%p11 bra 	$L__BB0_9;
	mul.wide.u32 	%rd10, %r3, 4;
	add.s64 	%rd11, %rd1, %rd10;
	ld.global.f32 	%f18, [%rd11];
	ld.const.f32 	%f19, [mask+4];
	fma.rn.f32 	%f23, %f18, %f19, %f23;
$L__BB0_9:
	add.s32 	%r4, %r1, 2;
	setp.lt.s32 	%p12, %r1, -2;
	setp.ge.s32 	%p13, %r4, %r5;
	or.pred  	%p14, %p12, %p13;
	@%p14 bra 	$L__BB0_11;
	mul.wide.u32 	%rd12, %r4, 4;
	add.s64 	%rd13, %rd1, %rd12;
	ld.global.f32 	%f20, [%rd13];
	ld.const.f32 	%f21, [mask];
	fma.rn.f32 	%f23, %f20, %f21, %f23;
$L__BB0_11:
	cvta.to.global.u64 	%rd14, %rd2;
	mul.wide.s32 	%rd15, %r1, 4;
	add.s64 	%rd16, %rd14, %rd15;
	st.global.f32 	[%rd16], %f23;
$L__BB0_12:
	ret;

}


// ===== COMPILED SASS (sm_100) =====

	.target	sm_100

	.elftype	@"ET_EXEC"


//--------------------- .note.nv.tkinfo           --------------------------
	.section	.note.nv.tkinfo,"",@"SHT_NOTE"
	.sectionflags	@"SHF_NOTE_NV_TKINFO"
	.tkinfo
        /*0018*/ 	.word	0x00000002
        /*0030*/ 	.string	""
        /*0030*/ 	.string	"ptxas"
        /*0030*/ 	.string	"Cuda compilation tools, release 13.0, V13.0.88"
        /*0030*/ 	.string	"Build cuda_13.0.r13.0/compiler.36424714_0"
        /*0030*/ 	.string	"-arch sm_100 -m 64 "



//--------------------- .note.nv.cuinfo           --------------------------
	.section	.note.nv.cuinfo,"",@"SHT_NOTE"
	.sectionflags	@"SHF_NOTE_NV_CUINFO"
        /*0018*/ 	.short	0x0002
        /*001a*/ 	.short	0x0064
        /*001c*/ 	.short	0x0082
	.zero		2


//--------------------- .nv.info                  --------------------------
	.section	.nv.info,"",@"SHT_CUDA_INFO"
	.align	4


	//----- nvinfo : EIATTR_REGCOUNT
	.align		4
        /*0000*/ 	.byte	0x04, 0x2f
        /*0002*/ 	.short	(.L_2 - .L_1)
	.align		4
.L_1:
        /*0004*/ 	.word	index@(_Z6conv1dPfS_i)
        /*0008*/ 	.word	0x00000016


	//----- nvinfo : EIATTR_FRAME_SIZE
	.align		4
.L_2:
        /*000c*/ 	.byte	0x04, 0x11
        /*000e*/ 	.short	(.L_4 - .L_3)
	.align		4
.L_3:
        /*0010*/ 	.word	index@(_Z6conv1dPfS_i)
        /*0014*/ 	.word	0x00000000


	//----- nvinfo : EIATTR_MIN_STACK_SIZE
	.align		4
.L_4:
        /*0018*/ 	.byte	0x04, 0x12
        /*001a*/ 	.short	(.L_6 - .L_5)
	.align		4
.L_5:
        /*001c*/ 	.word	index@(_Z6conv1dPfS_i)
        /*0020*/ 	.word	0x00000000
.L_6:


//--------------------- .nv.compat                --------------------------
	.section	.nv.compat,"",@"SHT_CUDA_COMPAT_INFO"
	.align	4
        /*0000*/ 	.byte	0x02, 0x09, 0x00, 0x00, 0x02, 0x02, 0x01, 0x00, 0x02, 0x05, 0x05, 0x00, 0x03, 0x07, 0x01, 0x01
        /*0010*/ 	.byte	0x02, 0x03, 0x00, 0x00, 0x02, 0x06, 0x01, 0x00, 0x04, 0x0b, 0x08, 0x00, 0x09, 0x00, 0x00, 0x00
        /*0020*/ 	.byte	0x00, 0x00, 0x00, 0x00


//--------------------- .nv.info._Z6conv1dPfS_i   --------------------------
	.section	.nv.info._Z6conv1dPfS_i,"",@"SHT_CUDA_INFO"
	.sectionflags	@""
	.align	4


	//----- nvinfo : EIATTR_CUDA_API_VERSION
	.align		4
        /*0000*/ 	.byte	0x04, 0x37
        /*0002*/ 	.short	(.L_8 - .L_7)
.L_7:
        /*0004*/ 	.word	0x00000082


	//----- nvinfo : EIATTR_KPARAM_INFO
	.align		4
.L_8:
        /*0008*/ 	.byte	0x04, 0x17
        /*000a*/ 	.short	(.L_10 - .L_9)
.L_9:
        /*000c*/ 	.word	0x00000000
        /*0010*/ 	.short	0x0002
        /*0012*/ 	.short	0x0010
        /*0014*/ 	.byte	0x00, 0xf0, 0x11, 0x00


	//----- nvinfo : EIATTR_KPARAM_INFO
	.align		4
.L_10:
        /*0018*/ 	.byte	0x04, 0x17
        /*001a*/ 	.short	(.L_12 - .L_11)
.L_11:
        /*001c*/ 	.word	0x00000000
        /*0020*/ 	.short	0x0001
        /*0022*/ 	.short	0x0008
        /*0024*/ 	.byte	0x00, 0xf5, 0x21, 0x00


	//----- nvinfo : EIATTR_KPARAM_INFO
	.align		4
.L_12:
        /*0028*/ 	.byte	0x04, 0x17
        /*002a*/ 	.short	(.L_14 - .L_13)
.L_13:
        /*002c*/ 	.word	0x00000000
        /*0030*/ 	.short	0x0000
        /*0032*/ 	.short	0x0000
        /*0034*/ 	.byte	0x00, 0xf5, 0x21, 0x00


	//----- nvinfo : EIATTR_SPARSE_MMA_MASK
	.align		4
.L_14:
        /*0038*/ 	.byte	0x03, 0x50
        /*003a*/ 	.short	0x0000


	//----- nvinfo : EIATTR_MAXREG_COUNT
	.align		4
        /*003c*/ 	.byte	0x03, 0x1b
        /*003e*/ 	.short	0x00ff


	//----- nvinfo : EIATTR_MERCURY_ISA_VERSION
	.align		4
        /*0040*/ 	.byte	0x03, 0x5f
        /*0042*/ 	.short	0x0101


	//----- nvinfo : EIATTR_VRC_CTA_INIT_COUNT
	.align		4
        /*0044*/ 	.byte	0x02, 0x4a
	.zero		1
	.zero		1


	//----- nvinfo : EIATTR_EXIT_INSTR_OFFSETS
	.align		4
        /*0048*/ 	.byte	0x04, 0x1c
        /*004a*/ 	.short	(.L_16 - .L_15)


	//   ....[0]....
.L_15:
        /*004c*/ 	.word	0x00000070


	//   ....[1]....
        /*0050*/ 	.word	0x00000330


	//----- nvinfo : EIATTR_CBANK_PARAM_SIZE
	.align		4
.L_16:
        /*0054*/ 	.byte	0x03, 0x19
        /*0056*/ 	.short	0x0014


	//----- nvinfo : EIATTR_PARAM_CBANK
	.align		4
        /*0058*/ 	.byte	0x04, 0x0a
        /*005a*/ 	.short	(.L_18 - .L_17)
	.align		4
.L_17:
        /*005c*/ 	.word	index@(.nv.constant0._Z6conv1dPfS_i)
        /*0060*/ 	.short	0x0380
        /*0062*/ 	.short	0x0014


	//----- nvinfo : EIATTR_SW_WAR
	.align		4
.L_18:
        /*0064*/ 	.byte	0x04, 0x36
        /*0066*/ 	.short	(.L_20 - .L_19)
.L_19:
        /*0068*/ 	.word	0x00000008
.L_20:


//--------------------- .nv.callgraph             --------------------------
	.section	.nv.callgraph,"",@"SHT_CUDA_CALLGRAPH"
	.align	4
	.sectionentsize	8
	.align		4
        /*0000*/ 	.word	0x00000000
	.align		4
        /*0004*/ 	.word	0xffffffff
	.align		4
        /*0008*/ 	.word	0x00000000
	.align		4
        /*000c*/ 	.word	0xfffffffe
	.align		4
        /*0010*/ 	.word	0x00000000
	.align		4
        /*0014*/ 	.word	0xfffffffd
	.align		4
        /*0018*/ 	.word	0x00000000
	.align		4
        /*001c*/ 	.word	0xfffffffc


//--------------------- .nv.constant3             --------------------------
	.section	.nv.constant3,"a",@progbits
	.align	4
.nv.constant3:
	.type		mask,@object
	.size		mask,(.L_0 - mask)
mask:
	.zero		20
.L_0:


//--------------------- .text._Z6conv1dPfS_i      --------------------------
	.section	.text._Z6conv1dPfS_i,"ax",@progbits
	.align	128
        .global         _Z6conv1dPfS_i
        .type           _Z6conv1dPfS_i,@function
        .size           _Z6conv1dPfS_i,(.L_x_1 - _Z6conv1dPfS_i)
        .other          _Z6conv1dPfS_i,@"STO_CUDA_ENTRY STV_DEFAULT"
_Z6conv1dPfS_i:
.text._Z6conv1dPfS_i:
[----:B------:R-:W-:Y:S01]  /*0000*/  LDC R1, c[0x0][0x37c] ;  /* 0x0000df00ff017b82 */ /* 0x000fe20000000800 */
[----:B------:R-:W0:Y:S07]  /*0010*/  S2R R3, SR_TID.X ;  /* 0x0000000000037919 */ /* 0x000e2e0000002100 */
[----:B------:R-:W0:Y:S01]  /*0020*/  S2UR UR4, SR_CTAID.X ;  /* 0x00000000000479c3 */ /* 0x000e220000002500 */
[----:B------:R-:W1:Y:S07]  /*0030*/  LDCU UR6, c[0x0][0x390] ;  /* 0x00007200ff0677ac */ /* 0x000e6e0008000800 */
[----:B------:R-:W0:Y:S02]  /*0040*/  LDC R4, c[0x0][0x360] ;  /* 0x0000d800ff047b82 */ /* 0x000e240000000800 */
[----:B0-----:R-:W-:-:S05]  /*0050*/  IMAD R4, R4, UR4, R3 ;  /* 0x0000000404047c24 */ /* 0x001fca000f8e0203 */
[----:B-1----:R-:W-:-:S13]  /*0060*/  ISETP.GE.AND P0, PT, R4, UR6, PT ;  /* 0x0000000604007c0c */ /* 0x002fda000bf06270 */
[----:B------:R-:W-:Y:S05]  /*0070*/  @P0 EXIT ;  /* 0x000000000000094d */ /* 0x000fea0003800000 */
[C---:B------:R-:W-:Y:S01]  /*0080*/  IADD3 R5, PT, PT, R4.reuse, -0x2, RZ ;  /* 0xfffffffe04057810 */ /* 0x040fe20007ffe0ff */
[----:B------:R-:W0:Y:S01]  /*0090*/  LDCU.64 UR4, c[0x0][0x358] ;  /* 0x00006b00ff0477ac */ /* 0x000e220008000a00 */
[C---:B------:R-:W-:Y:S02]  /*00a0*/  ISETP.GT.AND P1, PT, R4.reuse, UR6, PT ;  /* 0x0000000604007c0c */ /* 0x040fe4000bf24270 */
[----:B------:R-:W-:Y:S02]  /*00b0*/  ISETP.GE.AND P0, PT, R5, UR6, PT ;  /* 0x0000000605007c0c */ /* 0x000fe4000bf06270 */
[C---:B------:R-:W-:Y:S02]  /*00c0*/  IADD3 R17, PT, PT, R4.reuse, 0x1, RZ ;  /* 0x0000000104117810 */ /* 0x040fe40007ffe0ff */
[C---:B------:R-:W-:Y:S02]  /*00d0*/  ISETP.LT.OR P0, PT, R4.reuse, 0x2, P0 ;  /* 0x000000020400780c */ /* 0x040fe40000701670 */
[----:B------:R-:W-:-:S02]  /*00e0*/  ISETP.LT.OR P1, PT, R4, 0x1, P1 ;  /* 0x000000010400780c */ /* 0x000fc40000f21670 */
[C---:B------:R-:W-:Y:S02]  /*00f0*/  ISETP.GE.AND P4, PT, R4.reuse, RZ, PT ;  /* 0x000000ff0400720c */ /* 0x040fe40003f86270 */
[C---:B------:R-:W-:Y:S02]  /*0100*/  IADD3 R19, PT, PT, R4.reuse, 0x2, RZ ;  /* 0x0000000204137810 */ /* 0x040fe40007ffe0ff */
[----:B------:R-:W-:Y:S02]  /*0110*/  ISETP.GE.AND P3, PT, R17, UR6, PT ;  /* 0x0000000611007c0c */ /* 0x000fe4000bf66270 */
[----:B------:R-:W-:Y:S02]  /*0120*/  ISETP.GE.AND P2, PT, R19, UR6, PT ;  /* 0x0000000613007c0c */ /* 0x000fe4000bf46270 */
[C---:B------:R-:W-:Y:S01]  /*0130*/  ISETP.LT.OR P3, PT, R4.reuse, -0x1, P3 ;  /* 0xffffffff0400780c */ /* 0x040fe20001f61670 */
[----:B------:R-:W1:Y:S01]  /*0140*/  @!P0 LDC.64 R8, c[0x0][0x380] ;  /* 0x0000e000ff088b82 */ /* 0x000e620000000a00 */
[----:B------:R-:W-:-:S02]  /*0150*/  ISETP.LT.OR P2, PT, R4, -0x2, P2 ;  /* 0xfffffffe0400780c */ /* 0x000fc40001741670 */
[----:B------:R-:W-:-:S05]  /*0160*/  @!P1 IADD3 R15, PT, PT, R4, -0x1, RZ ;  /* 0xffffffff040f9810 */ /* 0x000fca0007ffe0ff */
[----:B------:R-:W2:Y:S08]  /*0170*/  @!P1 LDC.64 R10, c[0x0][0x380] ;  /* 0x0000e000ff0a9b82 */ /* 0x000eb00000000a00 */
[----:B------:R-:W3:Y:S08]  /*0180*/  @P4 LDC.64 R12, c[0x0][0x380] ;  /* 0x0000e000ff0c4b82 */ /* 0x000ef00000000a00 */
[----:B------:R-:W4:Y:S01]  /*0190*/  @!P3 LDC.64 R6, c[0x0][0x380] ;  /* 0x0000e000ff06bb82 */ /* 0x000f220000000a00 */
[----:B-1----:R-:W-:-:S05]  /*01a0*/  @!P0 IMAD.WIDE.U32 R8, R5, 0x4, R8 ;  /* 0x0000000405088825 */ /* 0x002fca00078e0008 */
[----:B0-----:R-:W5:Y:S02]  /*01b0*/  @!P0 LDG.E R0, desc[UR4][R8.64] ;  /* 0x0000000408008981 */ /* 0x001f64000c1e1900 */
[----:B------:R-:W0:Y:S01]  /*01c0*/  @!P2 LDC.64 R2, c[0x0][0x380] ;  /* 0x0000e000ff02ab82 */ /* 0x000e220000000a00 */
[----:B--2---:R-:W-:-:S06]  /*01d0*/  @!P1 IMAD.WIDE.U32 R10, R15, 0x4, R10 ;  /* 0x000000040f0a9825 */ /* 0x004fcc00078e000a */
[----:B------:R1:W2:Y:S01]  /*01e0*/  @!P1 LDG.E R10, desc[UR4][R10.64] ;  /* 0x000000040a0a9981 */ /* 0x0002a2000c1e1900 */
[----:B---3--:R-:W-:Y:S01]  /*01f0*/  @P4 IMAD.WIDE.U32 R12, R4, 0x4, R12 ;  /* 0x00000004040c4825 */ /* 0x008fe200078e000c */
[----:B------:R-:W5:Y:S05]  /*0200*/  @!P0 LDC R5, c[0x3][0x10] ;  /* 0x00c00400ff058b82 */ /* 0x000f6a0000000800 */
[----:B------:R-:W3:Y:S01]  /*0210*/  @P4 LDG.E R12, desc[UR4][R12.64] ;  /* 0x000000040c0c4981 */ /* 0x000ee2000c1e1900 */
[----:B----4-:R-:W-:Y:S02]  /*0220*/  @!P3 IMAD.WIDE.U32 R6, R17, 0x4, R6 ;  /* 0x000000041106b825 */ /* 0x010fe400078e0006 */
[----:B------:R-:W2:Y:S04]  /*0230*/  @!P1 LDC R14, c[0x3][0xc] ;  /* 0x00c00300ff0e9b82 */ /* 0x000ea80000000800 */
[----:B------:R-:W4:Y:S01]  /*0240*/  @!P3 LDG.E R6, desc[UR4][R6.64] ;  /* 0x000000040606b981 */ /* 0x000f22000c1e1900 */
[----:B0-----:R-:W-:-:S03]  /*0250*/  @!P2 IMAD.WIDE.U32 R2, R19, 0x4, R2 ;  /* 0x000000041302a825 */ /* 0x001fc600078e0002 */
[----:B------:R-:W3:Y:S03]  /*0260*/  @P4 LDC R15, c[0x3][0x8] ;  /* 0x00c00200ff0f4b82 */ /* 0x000ee60000000800 */
[----:B------:R-:W4:Y:S05]  /*0270*/  @!P2 LDG.E R2, desc[UR4][R2.64] ;  /* 0x000000040202a981 */ /* 0x000f2a000c1e1900 */
[----:B------:R-:W4:Y:S01]  /*0280*/  @!P3 LDC R16, c[0x3][0x4] ;  /* 0x00c00100ff10bb82 */ /* 0x000f220000000800 */
[----:B-1----:R-:W-:-:S07]  /*0290*/  HFMA2 R11, -RZ, RZ, 0, 0 ;  /* 0x00000000ff0b7431 */ /* 0x002fce00000001ff */
[----:B------:R-:W0:Y:S08]  /*02a0*/  LDC.64 R8, c[0x0][0x388] ;  /* 0x0000e200ff087b82 */ /* 0x000e300000000a00 */
[----:B------:R-:W1:Y:S01]  /*02b0*/  @!P2 LDC R17, c[0x3][RZ] ;  /* 0x00c00000ff11ab82 */ /* 0x000e620000000800 */
[----:B-----5:R-:W-:-:S04]  /*02c0*/  @!P0 FFMA R11, R0, R5, RZ ;  /* 0x00000005000b8223 */ /* 0x020fc800000000ff */
[----:B--2---:R-:W-:-:S04]  /*02d0*/  @!P1 FFMA R11, R10, R14, R11 ;  /* 0x0000000e0a0b9223 */ /* 0x004fc8000000000b */
[----:B---3--:R-:W-:Y:S01]  /*02e0*/  @P4 FFMA R11, R12, R15, R11 ;  /* 0x0000000f0c0b4223 */ /* 0x008fe2000000000b */
[----:B0-----:R-:W-:-:S04]  /*02f0*/  IMAD.WIDE R4, R4, 0x4, R8 ;  /* 0x0000000404047825 */ /* 0x001fc800078e0208 */
[----:B----4-:R-:W-:-:S04]  /*0300*/  @!P3 FFMA R11, R6, R16, R11 ;  /* 0x00000010060bb223 */ /* 0x010fc8000000000b */
[----:B-1----:R-:W-:-:S05]  /*0310*/  @!P2 FFMA R11, R2, R17, R11 ;  /* 0x00000011020ba223 */ /* 0x002fca000000000b */
[----:B------:R-:W-:Y:S01]  /*0320*/  STG.E desc[UR4][R4.64], R11 ;  /* 0x0000000b04007986 */ /* 0x000fe2000c101904 */
[----:B------:R-:W-:Y:S05]  /*0330*/  EXIT ;  /* 0x000000000000794d */ /* 0x000fea0003800000 */
.L_x_0:
[----:B------:R-:W-:-:S00]  /*0340*/  BRA `(.L_x_0) ;  /* 0xfffffffc00fc7947 */ /* 0x000fc0000383ffff */
[----:B------:R-:W-:-:S00]  /*0350*/  NOP ;  /* 0x0000000000007918 */ /* 0x000fc00000000000 */
        /* <DEDUP_REMOVED lines=10> */
.L_x_1:


//--------------------- .nv.shared.reserved.0     --------------------------
	.section	.nv.shared.reserved.0,"aw",@nobits
	.weak		__nv_reservedSMEM_offset_0_alias
	.size		__nv_reservedSMEM_offset_0_alias, 0, 64
	.other		__nv_reservedSMEM_offset_0_alias,@"STO_CUDA_RESERVED_SHARED STV_DEFAULT"
__nv_reservedSMEM_offset_0_alias:
	.zero		0
	.zero		64


//--------------------- .nv.constant0._Z6conv1dPfS_i --------------------------
	.section	.nv.constant0._Z6conv1dPfS_i,"a",@progbits
	.sectionflags	@""
	.align	4
.nv.constant0._Z6conv1dPfS_i:
	.zero		916


//--------------------- SYMBOLS --------------------------

	.type		.nv.reservedSmem.offset0,@object
	.size		.nv.reservedSmem.offset0,0x4
